	.headerflags	@"EF_CUDA_TEXMODE_UNIFIED EF_CUDA_64BIT_ADDRESS EF_CUDA_ACCELERATORS EF_CUDA_SM90 EF_CUDA_VIRTUAL_SM(EF_CUDA_SM90)"
	.elftype	@"ET_EXEC"


//--------------------- .nv.info                  --------------------------
	.section	.nv.info,"",@"SHT_CUDA_INFO"
	.align	4


	//----- nvinfo : EIATTR_REGCOUNT
	.align		4
        /*0000*/ 	.byte	0x04, 0x2f
        /*0002*/ 	.short	(.L_1 - .L_0)
	.align		4
.L_0:
        /*0004*/ 	.word	index@(triton_per_fused_mean_mul_sigmoid_34)
        /*0008*/ 	.word	0x00000020


	//----- nvinfo : EIATTR_MIN_STACK_SIZE
	.align		4
.L_1:
        /*000c*/ 	.byte	0x04, 0x12
        /*000e*/ 	.short	(.L_3 - .L_2)
	.align		4
.L_2:
        /*0010*/ 	.word	index@(triton_per_fused_mean_mul_sigmoid_34)
        /*0014*/ 	.word	0x00000000


	//----- nvinfo : EIATTR_FRAME_SIZE
	.align		4
.L_3:
        /*0018*/ 	.byte	0x04, 0x11
        /*001a*/ 	.short	(.L_5 - .L_4)
	.align		4
.L_4:
        /*001c*/ 	.word	index@(triton_per_fused_mean_mul_sigmoid_34)
        /*0020*/ 	.word	0x00000000


	//----- nvinfo : EIATTR_MIN_STACK_SIZE
	.align		4
.L_5:
        /*0024*/ 	.byte	0x04, 0x12
        /*0026*/ 	.short	(.L_7 - .L_6)
	.align		4
.L_6:
        /*0028*/ 	.word	index@(triton_per_fused_mean_mul_sigmoid_34)
        /*002c*/ 	.word	0x00000000
.L_7:


//--------------------- .nv.info.triton_per_fused_mean_mul_sigmoid_34 --------------------------
	.section	.nv.info.triton_per_fused_mean_mul_sigmoid_34,"",@"SHT_CUDA_INFO"
	.sectionflags	@""
	.align	4


	//----- nvinfo : EIATTR_CUDA_API_VERSION
	.align		4
        /*0000*/ 	.byte	0x04, 0x37
        /*0002*/ 	.short	(.L_9 - .L_8)
.L_8:
        /*0004*/ 	.word	0x0000007c


	//----- nvinfo : EIATTR_KPARAM_INFO
	.align		4
.L_9:
        /*0008*/ 	.byte	0x04, 0x17
        /*000a*/ 	.short	(.L_11 - .L_10)
.L_10:
        /*000c*/ 	.word	0x00000000
        /*0010*/ 	.short	0x0003
        /*0012*/ 	.short	0x0014
        /*0014*/ 	.byte	0x00, 0xf0, 0x11, 0x00


	//----- nvinfo : EIATTR_KPARAM_INFO
	.align		4
.L_11:
        /*0018*/ 	.byte	0x04, 0x17
        /*001a*/ 	.short	(.L_13 - .L_12)
.L_12:
        /*001c*/ 	.word	0x00000000
        /*0020*/ 	.short	0x0002
        /*0022*/ 	.short	0x0010
        /*0024*/ 	.byte	0x00, 0xf0, 0x11, 0x00


	//----- nvinfo : EIATTR_KPARAM_INFO
	.align		4
.L_13:
        /*0028*/ 	.byte	0x04, 0x17
        /*002a*/ 	.short	(.L_15 - .L_14)
.L_14:
        /*002c*/ 	.word	0x00000000
        /*0030*/ 	.short	0x0001
        /*0032*/ 	.short	0x0008
        /*0034*/ 	.byte	0x00, 0xf4, 0x21, 0x00


	//----- nvinfo : EIATTR_KPARAM_INFO
	.align		4
.L_15:
        /*0038*/ 	.byte	0x04, 0x17
        /*003a*/ 	.short	(.L_17 - .L_16)
.L_16:
        /*003c*/ 	.word	0x00000000
        /*0040*/ 	.short	0x0000
        /*0042*/ 	.short	0x0000
        /*0044*/ 	.byte	0x00, 0xf4, 0x21, 0x00


	//----- nvinfo : EIATTR_SPARSE_MMA_MASK
	.align		4
.L_17:
        /*0048*/ 	.byte	0x03, 0x50
        /*004a*/ 	.short	0x0000


	//----- nvinfo : EIATTR_MAXREG_COUNT
	.align		4
        /*004c*/ 	.byte	0x03, 0x1b
        /*004e*/ 	.short	0x00ff


	//----- nvinfo : EIATTR_COOP_GROUP_MASK_REGIDS
	.align		4
        /*0050*/ 	.byte	0x04, 0x29
        /*0052*/ 	.short	(.L_19 - .L_18)


	//   ....[0]....
.L_18:
        /*0054*/ 	.word	0xffffffff


	//   ....[1]....
        /*0058*/ 	.word	0xffffffff


	//   ....[2]....
        /*005c*/ 	.word	0xffffffff


	//   ....[3]....
        /*0060*/ 	.word	0xffffffff


	//   ....[4]....
        /*0064*/ 	.word	0xffffffff


	//   ....[5]....
        /*0068*/ 	.word	0xffffffff


	//   ....[6]....
        /*006c*/ 	.word	0xffffffff


	//   ....[7]....
        /*0070*/ 	.word	0xffffffff


	//   ....[8]....
        /*0074*/ 	.word	0xffffffff


	//   ....[9]....
        /*0078*/ 	.word	0xffffffff


	//   ....[10]....
        /*007c*/ 	.word	0xffffffff


	//   ....[11]....
        /*0080*/ 	.word	0xffffffff


	//----- nvinfo : EIATTR_COOP_GROUP_INSTR_OFFSETS
	.align		4
.L_19:
        /*0084*/ 	.byte	0x04, 0x28
        /*0086*/ 	.short	(.L_21 - .L_20)


	//   ....[0]....
.L_20:
        /*0088*/ 	.word	0x00000a10


	//   ....[1]....
        /*008c*/ 	.word	0x00000a20


	//   ....[2]....
        /*0090*/ 	.word	0x00000a30


	//   ....[3]....
        /*0094*/ 	.word	0x00000a40


	//   ....[4]....
        /*0098*/ 	.word	0x00000a90


	//   ....[5]....
        /*009c*/ 	.word	0x00000aa0


	//   ....[6]....
        /*00a0*/ 	.word	0x00000ab0


	//   ....[7]....
        /*00a4*/ 	.word	0x00000ac0


	//   ....[8]....
        /*00a8*/ 	.word	0x00000b10


	//   ....[9]....
        /*00ac*/ 	.word	0x00000b20


	//   ....[10]....
        /*00b0*/ 	.word	0x00000b30


	//   ....[11]....
        /*00b4*/ 	.word	0x00000b40


	//----- nvinfo : EIATTR_EXIT_INSTR_OFFSETS
	.align		4
.L_21:
        /*00b8*/ 	.byte	0x04, 0x1c
        /*00ba*/ 	.short	(.L_23 - .L_22)


	//   ....[0]....
.L_22:
        /*00bc*/ 	.word	0x00000d20


	//   ....[1]....
        /*00c0*/ 	.word	0x00000d50


	//----- nvinfo : EIATTR_REQNTID
	.align		4
.L_23:
        /*00c4*/ 	.byte	0x04, 0x10
        /*00c6*/ 	.short	(.L_25 - .L_24)
.L_24:
        /*00c8*/ 	.word	0x00000100
        /*00cc*/ 	.word	0x00000001
        /*00d0*/ 	.word	0x00000001


	//----- nvinfo : EIATTR_CBANK_PARAM_SIZE
	.align		4
.L_25:
        /*00d4*/ 	.byte	0x03, 0x19
        /*00d6*/ 	.short	0x0018


	//----- nvinfo : EIATTR_PARAM_CBANK
	.align		4
        /*00d8*/ 	.byte	0x04, 0x0a
        /*00da*/ 	.short	(.L_27 - .L_26)
	.align		4
.L_26:
        /*00dc*/ 	.word	index@(.nv.constant0.triton_per_fused_mean_mul_sigmoid_34)
        /*00e0*/ 	.short	0x0210
        /*00e2*/ 	.short	0x0018


	//----- nvinfo : EIATTR_SW_WAR
	.align		4
.L_27:
        /*00e4*/ 	.byte	0x04, 0x36
        /*00e6*/ 	.short	(.L_29 - .L_28)
.L_28:
        /*00e8*/ 	.word	0x00000008
.L_29:


//--------------------- .nv.callgraph             --------------------------
	.section	.nv.callgraph,"",@"SHT_CUDA_CALLGRAPH"
	.align	4
	.sectionentsize	8
	.align		4
        /*0000*/ 	.word	0x00000000
	.align		4
        /*0004*/ 	.word	0xffffffff
	.align		4
        /*0008*/ 	.word	0x00000000
	.align		4
        /*000c*/ 	.word	0xfffffffe
	.align		4
        /*0010*/ 	.word	0x00000000
	.align		4
        /*0014*/ 	.word	0xfffffffd
	.align		4
        /*0018*/ 	.word	0x00000000
	.align		4
        /*001c*/ 	.word	0xfffffffc


//--------------------- .text.triton_per_fused_mean_mul_sigmoid_34 --------------------------
	.section	.text.triton_per_fused_mean_mul_sigmoid_34,"ax",@progbits
	.sectionflags	@"SHF_BARRIERS=1"
	.align	128
        .global         triton_per_fused_mean_mul_sigmoid_34
        .type           triton_per_fused_mean_mul_sigmoid_34,@function
        .size           triton_per_fused_mean_mul_sigmoid_34,(.L_x_1 - triton_per_fused_mean_mul_sigmoid_34)
        .other          triton_per_fused_mean_mul_sigmoid_34,@"STO_CUDA_ENTRY STV_DEFAULT"
triton_per_fused_mean_mul_sigmoid_34:
.text.triton_per_fused_mean_mul_sigmoid_34:
[----:B------:R-:W0:Y:S02]  /*0000*/  LDC R1, c[0x0][0x28] ;  /* 0x00000a00ff017b82 */ /* 0x000e240000000800 */
[----:B------:R-:W1:Y:S01]  /*0010*/  S2R R0, SR_CTAID.X ;  /* 0x0000000000007919 */ /* 0x000e620000002500 */
[----:B------:R-:W-:Y:S01]  /*0020*/  HFMA2.MMA R4, -RZ, RZ, 0, 0 ;  /* 0x00000000ff047435 */ /* 0x000fe200000001ff */
[----:B------:R-:W2:Y:S01]  /*0030*/  LDC.64 R8, c[0x0][0x218] ;  /* 0x00008600ff087b82 */ /* 0x000ea20000000a00 */
[----:B------:R-:W-:Y:S01]  /*0040*/  ULDC.64 UR6, c[0x0][0x208] ;  /* 0x0000820000067ab9 */ /* 0x000fe20000000a00 */
[----:B------:R-:W3:Y:S01]  /*0050*/  S2R R3, SR_TID.X ;  /* 0x0000000000037919 */ /* 0x000ee20000002100 */
[----:B-1----:R-:W-:Y:S02]  /*0060*/  SHF.L.U32 R0, R0, 0x7, RZ ;  /* 0x0000000700007819 */ /* 0x002fe400000006ff */
[----:B---3--:R-:W-:Y:S02]  /*0070*/  SHF.L.U32 R13, R3, 0x2, RZ ;  /* 0x00000002030d7819 */ /* 0x008fe400000006ff */
[----:B------:R-:W-:Y:S02]  /*0080*/  SHF.R.U32.HI R16, RZ, 0x5, R3 ;  /* 0x00000005ff107819 */ /* 0x000fe40000011603 */
[----:B------:R-:W-:-:S02]  /*0090*/  LOP3.LUT R5, R0, 0x7c, R13, 0xf8, !PT ;  /* 0x0000007c00057812 */ /* 0x000fc400078ef80d */
[----:B------:R-:W-:Y:S02]  /*00a0*/  SGXT.U32 R16, R16, 0x3 ;  /* 0x000000031010781a */ /* 0x000fe40000000000 */
[C---:B------:R-:W-:Y:S01]  /*00b0*/  ISETP.GE.AND P0, PT, R5.reuse, 0xf00, PT ;  /* 0x00000f000500780c */ /* 0x040fe20003f06270 */
[----:B------:R-:W-:-:S05]  /*00c0*/  IMAD.HI R4, R5, -0x77777777, R4 ;  /* 0x8888888905047827 */ /* 0x000fca00078e0204 */
[----:B------:R-:W-:-:S04]  /*00d0*/  SHF.R.U32.HI R7, RZ, 0x1f, R4 ;  /* 0x0000001fff077819 */ /* 0x000fc80000011604 */
[----:B------:R-:W-:-:S05]  /*00e0*/  LEA.HI.SX32 R7, R4, R7, 0x17 ;  /* 0x0000000704077211 */ /* 0x000fca00078fbaff */
[----:B------:R-:W-:-:S04]  /*00f0*/  IMAD R11, R7, -0x3c0, R5 ;  /* 0xfffffc40070b7824 */ /* 0x000fc800078e0205 */
[----:B------:R-:W-:-:S04]  /*0100*/  IMAD R4, R16, 0x3c0, R11 ;  /* 0x000003c010047824 */ /* 0x000fc800078e020b */
[----:B------:R-:W-:Y:S01]  /*0110*/  IMAD R19, R7, 0x3c00, R4 ;  /* 0x00003c0007137824 */ /* 0x000fe200078e0204 */
[----:B------:R-:W-:Y:S02]  /*0120*/  CS2R R4, SRZ ;  /* 0x0000000000047805 */ /* 0x000fe4000001ff00 */
[----:B------:R-:W-:Y:S02]  /*0130*/  CS2R R6, SRZ ;  /* 0x0000000000067805 */ /* 0x000fe4000001ff00 */
[----:B------:R-:W-:Y:S01]  /*0140*/  IADD3 R21, R19, 0x1e00, RZ ;  /* 0x00001e0013157810 */ /* 0x000fe20007ffe0ff */
[----:B--2---:R-:W-:Y:S01]  /*0150*/  IMAD.WIDE R18, R19, 0x4, R8 ;  /* 0x0000000413127825 */ /* 0x004fe200078e0208 */
[----:B------:R-:W-:-:S03]  /*0160*/  CS2R R10, SRZ ;  /* 0x00000000000a7805 */ /* 0x000fc6000001ff00 */
[----:B------:R-:W-:Y:S01]  /*0170*/  IMAD.WIDE R20, R21, 0x4, R8 ;  /* 0x0000000415147825 */ /* 0x000fe200078e0208 */
[----:B------:R-:W2:Y:S01]  /*0180*/  @!P0 LDG.E.128 R4, desc[UR6][R18.64] ;  /* 0x0000000612048981 */ /* 0x000ea2000c1e1d00 */
[----:B------:R-:W-:-:S06]  /*0190*/  CS2R R8, SRZ ;  /* 0x0000000000087805 */ /* 0x000fcc000001ff00 */
[----:B------:R-:W3:Y:S01]  /*01a0*/  @!P0 LDG.E.128 R8, desc[UR6][R20.64] ;  /* 0x0000000614088981 */ /* 0x000ee2000c1e1d00 */
[----:B------:R-:W1:Y:S01]  /*01b0*/  S2UR UR5, SR_CgaCtaId ;  /* 0x00000000000579c3 */ /* 0x000e620000008800 */
[----:B------:R-:W-:Y:S01]  /*01c0*/  UMOV UR4, 0x400 ;  /* 0x0000040000047882 */ /* 0x000fe20000000000 */
[----:B------:R-:W-:Y:S01]  /*01d0*/  SHF.L.U32 R16, R16, 0x2, RZ ;  /* 0x0000000210107819 */ /* 0x000fe200000006ff */
[----:B-1----:R-:W-:Y:S01]  /*01e0*/  UPRMT UR4, UR5, 0x654, UR4 ;  /* 0x0000065405047896 */ /* 0x002fe20008000004 */
[----:B--2---:R-:W-:-:S05]  /*01f0*/  SEL R4, R4, RZ, !P0 ;  /* 0x000000ff04047207 */ /* 0x004fca0004000000 */
[----:B------:R-:W-:Y:S01]  /*0200*/  FADD R17, RZ, -R4 ;  /* 0x80000004ff117221 */ /* 0x000fe20000000000 */
[----:B---3--:R-:W-:-:S03]  /*0210*/  SEL R8, R8, RZ, !P0 ;  /* 0x000000ff08087207 */ /* 0x008fc60004000000 */
[----:B------:R-:W-:Y:S02]  /*0220*/  FMUL R23, R17, 1.4426950216293334961 ;  /* 0x3fb8aa3b11177820 */ /* 0x000fe40000400000 */
[----:B------:R-:W-:-:S03]  /*0230*/  FADD R17, RZ, -R8 ;  /* 0x80000008ff117221 */ /* 0x000fc60000000000 */
[----:B------:R-:W-:Y:S02]  /*0240*/  FSETP.GEU.AND P5, PT, R23, -126, PT ;  /* 0xc2fc00001700780b */ /* 0x000fe40003fae000 */
[----:B------:R-:W-:Y:S01]  /*0250*/  SEL R5, R5, RZ, !P0 ;  /* 0x000000ff05057207 */ /* 0x000fe20004000000 */
[----:B------:R-:W-:Y:S01]  /*0260*/  FMUL R18, R17, 1.4426950216293334961 ;  /* 0x3fb8aa3b11127820 */ /* 0x000fe20000400000 */
[----:B------:R-:W-:Y:S02]  /*0270*/  SEL R10, R10, RZ, !P0 ;  /* 0x000000ff0a0a7207 */ /* 0x000fe40004000000 */
[----:B------:R-:W-:Y:S01]  /*0280*/  SEL R9, R9, RZ, !P0 ;  /* 0x000000ff09097207 */ /* 0x000fe20004000000 */
[----:B------:R-:W-:Y:S01]  /*0290*/  FADD R17, RZ, -R5 ;  /* 0x80000005ff117221 */ /* 0x000fe20000000000 */
[----:B------:R-:W-:Y:S01]  /*02a0*/  FSETP.GEU.AND P4, PT, R18, -126, PT ;  /* 0xc2fc00001200780b */ /* 0x000fe20003f8e000 */
[----:B------:R-:W-:Y:S01]  /*02b0*/  FADD R21, RZ, -R10 ;  /* 0x8000000aff157221 */ /* 0x000fe20000000000 */
[----:B------:R-:W-:-:S03]  /*02c0*/  SEL R7, R7, RZ, !P0 ;  /* 0x000000ff07077207 */ /* 0x000fc60004000000 */
[----:B------:R-:W-:Y:S01]  /*02d0*/  @!P5 FMUL R23, R23, 0.5 ;  /* 0x3f0000001717d820 */ /* 0x000fe20000400000 */
[----:B------:R-:W-:Y:S01]  /*02e0*/  FMUL R19, R17, 1.4426950216293334961 ;  /* 0x3fb8aa3b11137820 */ /* 0x000fe20000400000 */
[----:B------:R-:W-:Y:S02]  /*02f0*/  FADD R22, RZ, -R9 ;  /* 0x80000009ff167221 */ /* 0x000fe40000000000 */
[----:B------:R1:W2:Y:S01]  /*0300*/  MUFU.EX2 R17, R23 ;  /* 0x0000001700117308 */ /* 0x0002a20000000800 */
[----:B------:R-:W-:Y:S01]  /*0310*/  SEL R11, R11, RZ, !P0 ;  /* 0x000000ff0b0b7207 */ /* 0x000fe20004000000 */
[----:B------:R-:W-:Y:S01]  /*0320*/  FMUL R22, R22, 1.4426950216293334961 ;  /* 0x3fb8aa3b16167820 */ /* 0x000fe20000400000 */
[----:B------:R-:W-:Y:S01]  /*0330*/  SEL R6, R6, RZ, !P0 ;  /* 0x000000ff06067207 */ /* 0x000fe20004000000 */
[----:B-1----:R-:W-:Y:S01]  /*0340*/  FMUL R23, R21, 1.4426950216293334961 ;  /* 0x3fb8aa3b15177820 */ /* 0x002fe20000400000 */
[----:B------:R-:W-:Y:S01]  /*0350*/  FADD R21, RZ, -R7 ;  /* 0x80000007ff157221 */ /* 0x000fe20000000000 */
[----:B------:R-:W-:-:S02]  /*0360*/  @!P4 FMUL R18, R18, 0.5 ;  /* 0x3f0000001212c820 */ /* 0x000fc40000400000 */
[----:B------:R-:W-:Y:S01]  /*0370*/  FADD R20, RZ, -R6 ;  /* 0x80000006ff147221 */ /* 0x000fe20000000000 */
[----:B------:R-:W-:Y:S01]  /*0380*/  FMUL R24, R21, 1.4426950216293334961 ;  /* 0x3fb8aa3b15187820 */ /* 0x000fe20000400000 */
[----:B------:R-:W-:Y:S01]  /*0390*/  FADD R21, RZ, -R11 ;  /* 0x8000000bff157221 */ /* 0x000fe20000000000 */
[----:B------:R-:W-:Y:S02]  /*03a0*/  FSETP.GEU.AND P2, PT, R22, -126, PT ;  /* 0xc2fc00001600780b */ /* 0x000fe40003f4e000 */
[----:B------:R-:W-:Y:S01]  /*03b0*/  FSETP.GEU.AND P1, PT, R23, -126, PT ;  /* 0xc2fc00001700780b */ /* 0x000fe20003f2e000 */
[----:B------:R-:W-:Y:S01]  /*03c0*/  FMUL R26, R21, 1.4426950216293334961 ;  /* 0x3fb8aa3b151a7820 */ /* 0x000fe20000400000 */
[----:B------:R-:W-:Y:S01]  /*03d0*/  FMUL R20, R20, 1.4426950216293334961 ;  /* 0x3fb8aa3b14147820 */ /* 0x000fe20000400000 */
[----:B------:R-:W1:Y:S01]  /*03e0*/  MUFU.EX2 R18, R18 ;  /* 0x0000001200127308 */ /* 0x000e620000000800 */
[----:B------:R-:W-:Y:S01]  /*03f0*/  FSETP.GEU.AND P3, PT, R19, -126, PT ;  /* 0xc2fc00001300780b */ /* 0x000fe20003f6e000 */
[----:B--2---:R-:W-:Y:S01]  /*0400*/  @!P5 FMUL R17, R17, R17 ;  /* 0x000000111111d220 */ /* 0x004fe20000400000 */
[----:B------:R-:W-:-:S02]  /*0410*/  FSETP.GEU.AND P5, PT, R26, -126, PT ;  /* 0xc2fc00001a00780b */ /* 0x000fc40003fae000 */
[----:B------:R-:W-:-:S03]  /*0420*/  FSETP.GEU.AND P6, PT, R20, -126, PT ;  /* 0xc2fc00001400780b */ /* 0x000fc60003fce000 */
[----:B------:R-:W-:Y:S02]  /*0430*/  @!P2 FMUL R22, R22, 0.5 ;  /* 0x3f0000001616a820 */ /* 0x000fe40000400000 */
[----:B------:R-:W-:-:S04]  /*0440*/  @!P1 FMUL R23, R23, 0.5 ;  /* 0x3f00000017179820 */ /* 0x000fc80000400000 */
[----:B------:R-:W-:Y:S01]  /*0450*/  @!P3 FMUL R19, R19, 0.5 ;  /* 0x3f0000001313b820 */ /* 0x000fe20000400000 */
[----:B-1----:R-:W-:Y:S01]  /*0460*/  @!P4 FMUL R18, R18, R18 ;  /* 0x000000121212c220 */ /* 0x002fe20000400000 */
[----:B------:R-:W1:Y:S01]  /*0470*/  MUFU.EX2 R22, R22 ;  /* 0x0000001600167308 */ /* 0x000e620000000800 */
[----:B------:R-:W-:Y:S01]  /*0480*/  FSETP.GEU.AND P4, PT, R24, -126, PT ;  /* 0xc2fc00001800780b */ /* 0x000fe20003f8e000 */
[----:B------:R-:W-:Y:S01]  /*0490*/  @!P5 FMUL R26, R26, 0.5 ;  /* 0x3f0000001a1ad820 */ /* 0x000fe20000400000 */
[----:B------:R-:W-:-:S05]  /*04a0*/  @!P6 FMUL R20, R20, 0.5 ;  /* 0x3f0000001414e820 */ /* 0x000fca0000400000 */
[----:B------:R-:W2:Y:S01]  /*04b0*/  MUFU.EX2 R23, R23 ;  /* 0x0000001700177308 */ /* 0x000ea20000000800 */
[----:B------:R-:W-:-:S07]  /*04c0*/  FADD R28, R18, 1 ;  /* 0x3f800000121c7421 */ /* 0x000fce0000000000 */
[----:B------:R-:W3:Y:S01]  /*04d0*/  MUFU.EX2 R19, R19 ;  /* 0x0000001300137308 */ /* 0x000ee20000000800 */
[----:B------:R-:W-:-:S07]  /*04e0*/  @!P4 FMUL R24, R24, 0.5 ;  /* 0x3f0000001818c820 */ /* 0x000fce0000400000 */
[----:B------:R-:W4:Y:S01]  /*04f0*/  MUFU.EX2 R26, R26 ;  /* 0x0000001a001a7308 */ /* 0x000f220000000800 */
[----:B-1----:R-:W-:-:S07]  /*0500*/  @!P2 FMUL R22, R22, R22 ;  /* 0x000000161616a220 */ /* 0x002fce0000400000 */
[----:B------:R-:W1:Y:S01]  /*0510*/  MUFU.EX2 R20, R20 ;  /* 0x0000001400147308 */ /* 0x000e620000000800 */
[----:B--2---:R-:W-:Y:S01]  /*0520*/  @!P1 FMUL R23, R23, R23 ;  /* 0x0000001717179220 */ /* 0x004fe20000400000 */
[----:B------:R-:W-:Y:S01]  /*0530*/  FSETP.GT.AND P1, PT, R28, 8.50705917302346158658e+37, PT ;  /* 0x7e8000001c00780b */ /* 0x000fe20003f24000 */
[----:B------:R-:W-:Y:S01]  /*0540*/  FADD R25, R22, 1 ;  /* 0x3f80000016197421 */ /* 0x000fe20000000000 */
[----:B---3--:R-:W-:Y:S01]  /*0550*/  @!P3 FMUL R19, R19, R19 ;  /* 0x000000131313b220 */ /* 0x008fe20000400000 */
[----:B------:R-:W-:-:S03]  /*0560*/  FADD R23, R23, 1 ;  /* 0x3f80000017177421 */ /* 0x000fc60000000000 */
[----:B------:R2:W3:Y:S01]  /*0570*/  MUFU.EX2 R21, R24 ;  /* 0x0000001800157308 */ /* 0x0004e20000000800 */
[----:B----4-:R-:W-:Y:S01]  /*0580*/  @!P5 FMUL R26, R26, R26 ;  /* 0x0000001a1a1ad220 */ /* 0x010fe20000400000 */
[----:B------:R-:W-:Y:S01]  /*0590*/  FADD R27, R19, 1 ;  /* 0x3f800000131b7421 */ /* 0x000fe20000000000 */
[----:B------:R-:W-:Y:S01]  /*05a0*/  FSETP.GT.AND P5, PT, R23, 8.50705917302346158658e+37, PT ;  /* 0x7e8000001700780b */ /* 0x000fe20003fa4000 */
[----:B-1----:R-:W-:Y:S01]  /*05b0*/  @!P6 FMUL R20, R20, R20 ;  /* 0x000000141414e220 */ /* 0x002fe20000400000 */
[----:B------:R-:W-:Y:S01]  /*05c0*/  FSETP.GT.AND P6, PT, R25, 8.50705917302346158658e+37, PT ;  /* 0x7e8000001900780b */ /* 0x000fe20003fc4000 */
[----:B--2---:R-:W-:Y:S01]  /*05d0*/  FADD R24, R26, 1 ;  /* 0x3f8000001a187421 */ /* 0x004fe20000000000 */
[----:B------:R-:W-:Y:S01]  /*05e0*/  MOV R19, 0x3e800000 ;  /* 0x3e80000000137802 */ /* 0x000fe20000000f00 */
[----:B------:R-:W-:-:S03]  /*05f0*/  @P1 FMUL R28, R28, 0.25 ;  /* 0x3e8000001c1c1820 */ /* 0x000fc60000400000 */
[----:B------:R-:W-:Y:S02]  /*0600*/  FSEL R29, R19, 1, P1 ;  /* 0x3f800000131d7808 */ /* 0x000fe40000800000 */
[----:B------:R-:W-:Y:S01]  /*0610*/  FSETP.GT.AND P1, PT, R24, 8.50705917302346158658e+37, PT ;  /* 0x7e8000001800780b */ /* 0x000fe20003f24000 */
[----:B------:R-:W-:Y:S01]  /*0620*/  FADD R17, R17, 1 ;  /* 0x3f80000011117421 */ /* 0x000fe20000000000 */
[----:B---3--:R-:W-:Y:S01]  /*0630*/  @!P4 FMUL R21, R21, R21 ;  /* 0x000000151515c220 */ /* 0x008fe20000400000 */
[----:B------:R-:W-:Y:S01]  /*0640*/  FADD R20, R20, 1 ;  /* 0x3f80000014147421 */ /* 0x000fe20000000000 */
[----:B------:R-:W1:Y:S01]  /*0650*/  MUFU.RCP R28, R28 ;  /* 0x0000001c001c7308 */ /* 0x000e620000001000 */
[----:B------:R-:W-:Y:S01]  /*0660*/  @P6 FMUL R25, R25, 0.25 ;  /* 0x3e80000019196820 */ /* 0x000fe20000400000 */
[----:B------:R-:W-:Y:S01]  /*0670*/  FADD R22, R21, 1 ;  /* 0x3f80000015167421 */ /* 0x000fe20000000000 */
[----:B------:R-:W-:Y:S01]  /*0680*/  FSETP.GT.AND P3, PT, R17, 8.50705917302346158658e+37, PT ;  /* 0x7e8000001100780b */ /* 0x000fe20003f64000 */
[----:B------:R-:W-:Y:S01]  /*0690*/  @P5 FMUL R23, R23, 0.25 ;  /* 0x3e80000017175820 */ /* 0x000fe20000400000 */
[----:B------:R-:W-:-:S02]  /*06a0*/  FSEL R26, R19, 1, P6 ;  /* 0x3f800000131a7808 */ /* 0x000fc40003000000 */
[----:B------:R-:W-:Y:S01]  /*06b0*/  FSETP.GT.AND P4, PT, R20, 8.50705917302346158658e+37, PT ;  /* 0x7e8000001400780b */ /* 0x000fe20003f84000 */
[----:B------:R-:W2:Y:S01]  /*06c0*/  MUFU.RCP R25, R25 ;  /* 0x0000001900197308 */ /* 0x000ea20000001000 */
[----:B------:R-:W-:Y:S01]  /*06d0*/  FSETP.GT.AND P6, PT, R22, 8.50705917302346158658e+37, PT ;  /* 0x7e8000001600780b */ /* 0x000fe20003fc4000 */
[----:B------:R-:W-:Y:S01]  /*06e0*/  @P1 FMUL R24, R24, 0.25 ;  /* 0x3e80000018181820 */ /* 0x000fe20000400000 */
[----:B------:R-:W-:-:S05]  /*06f0*/  FSETP.GT.AND P2, PT, R27, 8.50705917302346158658e+37, PT ;  /* 0x7e8000001b00780b */ /* 0x000fca0003f44000 */
[----:B------:R-:W3:Y:S01]  /*0700*/  MUFU.RCP R23, R23 ;  /* 0x0000001700177308 */ /* 0x000ee20000001000 */
[----:B------:R-:W-:Y:S01]  /*0710*/  @P3 FMUL R17, R17, 0.25 ;  /* 0x3e80000011113820 */ /* 0x000fe20000400000 */
[----:B-1----:R-:W-:Y:S01]  /*0720*/  FMUL R21, R28, R29 ;  /* 0x0000001d1c157220 */ /* 0x002fe20000400000 */
[----:B------:R-:W-:-:S05]  /*0730*/  FSEL R28, R19, 1, P5 ;  /* 0x3f800000131c7808 */ /* 0x000fca0002800000 */
[----:B------:R-:W1:Y:S01]  /*0740*/  MUFU.RCP R24, R24 ;  /* 0x0000001800187308 */ /* 0x000e620000001000 */
[----:B------:R-:W-:Y:S01]  /*0750*/  @P4 FMUL R20, R20, 0.25 ;  /* 0x3e80000014144820 */ /* 0x000fe20000400000 */
[----:B------:R-:W-:Y:S01]  /*0760*/  @P6 FMUL R22, R22, 0.25 ;  /* 0x3e80000016166820 */ /* 0x000fe20000400000 */
[----:B------:R-:W-:Y:S01]  /*0770*/  @P2 FMUL R27, R27, 0.25 ;  /* 0x3e8000001b1b2820 */ /* 0x000fe20000400000 */
[----:B--2---:R-:W-:-:S04]  /*0780*/  FMUL R26, R25, R26 ;  /* 0x0000001a191a7220 */ /* 0x004fc80000400000 */
[----:B------:R-:W2:Y:S01]  /*0790*/  MUFU.RCP R17, R17 ;  /* 0x0000001100117308 */ /* 0x000ea20000001000 */
[----:B---3--:R-:W-:Y:S01]  /*07a0*/  FMUL R25, R23, R28 ;  /* 0x0000001c17197220 */ /* 0x008fe20000400000 */
[----:B------:R-:W-:Y:S01]  /*07b0*/  FSEL R23, R19, 1, P1 ;  /* 0x3f80000013177808 */ /* 0x000fe20000800000 */
[----:B------:R-:W-:-:S05]  /*07c0*/  FMUL R21, R8, R21 ;  /* 0x0000001508157220 */ /* 0x000fca0000400000 */
[----:B------:R-:W3:Y:S01]  /*07d0*/  MUFU.RCP R18, R27 ;  /* 0x0000001b00127308 */ /* 0x000ee20000001000 */
[----:B-1----:R-:W-:Y:S01]  /*07e0*/  FMUL R28, R24, R23 ;  /* 0x00000017181c7220 */ /* 0x002fe20000400000 */
[----:B------:R-:W-:-:S06]  /*07f0*/  FMUL R8, R9, R26 ;  /* 0x0000001a09087220 */ /* 0x000fcc0000400000 */
[----:B------:R-:W1:Y:S01]  /*0800*/  MUFU.RCP R20, R20 ;  /* 0x0000001400147308 */ /* 0x000e620000001000 */
[----:B------:R-:W-:-:S07]  /*0810*/  FSEL R24, R19, 1, P3 ;  /* 0x3f80000013187808 */ /* 0x000fce0001800000 */
[----:B------:R-:W4:Y:S01]  /*0820*/  MUFU.RCP R22, R22 ;  /* 0x0000001600167308 */ /* 0x000f220000001000 */
[----:B------:R-:W-:Y:S01]  /*0830*/  FMUL R9, R10, R25 ;  /* 0x000000190a097220 */ /* 0x000fe20000400000 */
[----:B------:R-:W-:Y:S01]  /*0840*/  FMUL R10, R11, R28 ;  /* 0x0000001c0b0a7220 */ /* 0x000fe20000400000 */
[C---:B------:R-:W-:Y:S02]  /*0850*/  FSEL R11, R19.reuse, 1, P2 ;  /* 0x3f800000130b7808 */ /* 0x040fe40001000000 */
[----:B------:R-:W-:Y:S01]  /*0860*/  FSEL R23, R19, 1, P4 ;  /* 0x3f80000013177808 */ /* 0x000fe20002000000 */
[----:B--2---:R-:W-:Y:S01]  /*0870*/  FMUL R17, R17, R24 ;  /* 0x0000001811117220 */ /* 0x004fe20000400000 */
[----:B------:R-:W-:Y:S01]  /*0880*/  FSEL R19, R19, 1, P6 ;  /* 0x3f80000013137808 */ /* 0x000fe20003000000 */
[----:B---3--:R-:W-:Y:S02]  /*0890*/  FMUL R11, R18, R11 ;  /* 0x0000000b120b7220 */ /* 0x008fe40000400000 */
[----:B-1----:R-:W-:Y:S01]  /*08a0*/  FMUL R20, R20, R23 ;  /* 0x0000001714147220 */ /* 0x002fe20000400000 */
[----:B------:R-:W-:Y:S01]  /*08b0*/  FFMA R17, R4, R17, R21 ;  /* 0x0000001104117223 */ /* 0x000fe20000000015 */
[----:B------:R-:W-:Y:S01]  /*08c0*/  LOP3.LUT R4, R13, 0x7c, RZ, 0xc0, !PT ;  /* 0x0000007c0d047812 */ /* 0x000fe200078ec0ff */
[----:B----4-:R-:W-:Y:S01]  /*08d0*/  FMUL R19, R22, R19 ;  /* 0x0000001316137220 */ /* 0x010fe20000400000 */
[----:B------:R-:W-:Y:S01]  /*08e0*/  FFMA R8, R5, R11, R8 ;  /* 0x0000000b05087223 */ /* 0x000fe20000000008 */
[----:B------:R-:W-:Y:S01]  /*08f0*/  FFMA R9, R6, R20, R9 ;  /* 0x0000001406097223 */ /* 0x000fe20000000009 */
[----:B------:R-:W-:Y:S01]  /*0900*/  SHF.L.U32 R5, R4, 0x5, RZ ;  /* 0x0000000504057819 */ /* 0x000fe200000006ff */
[----:B------:R-:W-:Y:S01]  /*0910*/  FFMA R10, R7, R19, R10 ;  /* 0x00000013070a7223 */ /* 0x000fe2000000000a */
[----:B------:R-:W-:-:S02]  /*0920*/  SEL R17, R17, RZ, !P0 ;  /* 0x000000ff11117207 */ /* 0x000fc40004000000 */
[----:B------:R-:W-:Y:S02]  /*0930*/  LOP3.LUT R16, R5, R16, RZ, 0xfc, !PT ;  /* 0x0000001005107212 */ /* 0x000fe400078efcff */
[----:B------:R-:W-:Y:S02]  /*0940*/  SEL R7, R8, RZ, !P0 ;  /* 0x000000ff08077207 */ /* 0x000fe40004000000 */
[----:B------:R-:W-:Y:S02]  /*0950*/  SEL R9, R9, RZ, !P0 ;  /* 0x000000ff09097207 */ /* 0x000fe40004000000 */
[----:B------:R-:W-:Y:S01]  /*0960*/  SEL R11, R10, RZ, !P0 ;  /* 0x000000ff0a0b7207 */ /* 0x000fe20004000000 */
[----:B------:R-:W-:Y:S04]  /*0970*/  STS [R16+UR4], R17 ;  /* 0x0000001110007988 */ /* 0x000fe80008000804 */
[----:B------:R-:W-:Y:S04]  /*0980*/  STS [R16+UR4+0x20], R7 ;  /* 0x0000200710007988 */ /* 0x000fe80008000804 */
[----:B------:R-:W-:Y:S04]  /*0990*/  STS [R16+UR4+0x40], R9 ;  /* 0x0000400910007988 */ /* 0x000fe80008000804 */
[----:B------:R-:W-:Y:S01]  /*09a0*/  STS [R16+UR4+0x60], R11 ;  /* 0x0000600b10007988 */ /* 0x000fe20008000804 */
[----:B------:R-:W-:Y:S01]  /*09b0*/  BAR.SYNC.DEFER_BLOCKING 0x0 ;  /* 0x0000000000007b1d */ /* 0x000fe20000010000 */
[----:B------:R-:W-:-:S13]  /*09c0*/  ISETP.GE.AND P1, PT, R3, 0x400, PT ;  /* 0x000004000300780c */ /* 0x000fda0003f26270 */
[----:B------:R-:W1:Y:S04]  /*09d0*/  @!P1 LDS R14, [R13+UR4] ;  /* 0x000000040d0e9984 */ /* 0x000e680008000800 */
[----:B------:R-:W2:Y:S04]  /*09e0*/  @!P1 LDS R2, [R13+UR4+0x400] ;  /* 0x000400040d029984 */ /* 0x000ea80008000800 */
[----:B------:R-:W3:Y:S04]  /*09f0*/  @!P1 LDS R12, [R13+UR4+0x800] ;  /* 0x000800040d0c9984 */ /* 0x000ee80008000800 */
[----:B------:R-:W4:Y:S04]  /*0a00*/  @!P1 LDS R15, [R13+UR4+0xc00] ;  /* 0x000c00040d0f9984 */ /* 0x000f280008000800 */
[----:B-1----:R-:W1:Y:S04]  /*0a10*/  SHFL.BFLY PT, R19, R14, 0x4, 0x1f ;  /* 0x0c801f000e137f89 */ /* 0x002e6800000e0000 */
[----:B--2---:R-:W2:Y:S04]  /*0a20*/  SHFL.BFLY PT, R21, R2, 0x4, 0x1f ;  /* 0x0c801f0002157f89 */ /* 0x004ea800000e0000 */
[----:B---3--:R-:W3:Y:S04]  /*0a30*/  SHFL.BFLY PT, R17, R12, 0x4, 0x1f ;  /* 0x0c801f000c117f89 */ /* 0x008ee800000e0000 */
[----:B----4-:R-:W4:Y:S01]  /*0a40*/  SHFL.BFLY PT, R6, R15, 0x4, 0x1f ;  /* 0x0c801f000f067f89 */ /* 0x010f2200000e0000 */
[----:B-1----:R-:W-:Y:S01]  /*0a50*/  FADD R19, R14, R19 ;  /* 0x000000130e137221 */ /* 0x002fe20000000000 */
[----:B--2---:R-:W-:Y:S01]  /*0a60*/  FADD R21, R2, R21 ;  /* 0x0000001502157221 */ /* 0x004fe20000000000 */
[----:B---3--:R-:W-:Y:S01]  /*0a70*/  FADD R17, R12, R17 ;  /* 0x000000110c117221 */ /* 0x008fe20000000000 */
[----:B----4-:R-:W-:-:S03]  /*0a80*/  FADD R16, R15, R6 ;  /* 0x000000060f107221 */ /* 0x010fc60000000000 */
[----:B------:R-:W1:Y:S04]  /*0a90*/  SHFL.BFLY PT, R8, R21, 0x2, 0x1f ;  /* 0x0c401f0015087f89 */ /* 0x000e6800000e0000 */
[----:B------:R-:W2:Y:S04]  /*0aa0*/  SHFL.BFLY PT, R6, R19, 0x2, 0x1f ;  /* 0x0c401f0013067f89 */ /* 0x000ea800000e0000 */
[----:B------:R-:W3:Y:S04]  /*0ab0*/  SHFL.BFLY PT, R10, R17, 0x2, 0x1f ;  /* 0x0c401f00110a7f89 */ /* 0x000ee800000e0000 */
[----:B------:R-:W4:Y:S01]  /*0ac0*/  SHFL.BFLY PT, R7, R16, 0x2, 0x1f ;  /* 0x0c401f0010077f89 */ /* 0x000f2200000e0000 */
[----:B-1----:R-:W-:Y:S01]  /*0ad0*/  FADD R8, R21, R8 ;  /* 0x0000000815087221 */ /* 0x002fe20000000000 */
[----:B--2---:R-:W-:Y:S01]  /*0ae0*/  FADD R6, R19, R6 ;  /* 0x0000000613067221 */ /* 0x004fe20000000000 */
[----:B---3--:R-:W-:Y:S01]  /*0af0*/  FADD R10, R17, R10 ;  /* 0x0000000a110a7221 */ /* 0x008fe20000000000 */
[----:B----4-:R-:W-:-:S02]  /*0b00*/  FADD R2, R16, R7 ;  /* 0x0000000710027221 */ /* 0x010fc40000000000 */
[----:B------:R-:W1:Y:S04]  /*0b10*/  SHFL.BFLY PT, R9, R8, 0x1, 0x1f ;  /* 0x0c201f0008097f89 */ /* 0x000e6800000e0000 */
[----:B------:R-:W2:Y:S04]  /*0b20*/  SHFL.BFLY PT, R7, R6, 0x1, 0x1f ;  /* 0x0c201f0006077f89 */ /* 0x000ea800000e0000 */
[----:B------:R-:W3:Y:S04]  /*0b30*/  SHFL.BFLY PT, R11, R10, 0x1, 0x1f ;  /* 0x0c201f000a0b7f89 */ /* 0x000ee800000e0000 */
[----:B------:R-:W4:Y:S01]  /*0b40*/  SHFL.BFLY PT, R15, R2, 0x1, 0x1f ;  /* 0x0c201f00020f7f89 */ /* 0x000f2200000e0000 */
[----:B------:R-:W-:-:S04]  /*0b50*/  LOP3.LUT P0, RZ, R3, 0x7, RZ, 0xc0, !PT ;  /* 0x0000000703ff7812 */ /* 0x000fc8000780c0ff */
[----:B------:R-:W-:Y:S01]  /*0b60*/  ISETP.LT.AND P0, PT, R3, 0x400, !P0 ;  /* 0x000004000300780c */ /* 0x000fe20004701270 */
[----:B-1----:R-:W-:Y:S01]  /*0b70*/  FADD R14, R8, R9 ;  /* 0x00000009080e7221 */ /* 0x002fe20000000000 */
[----:B--2---:R-:W-:Y:S01]  /*0b80*/  FADD R12, R6, R7 ;  /* 0x00000007060c7221 */ /* 0x004fe20000000000 */
[----:B---3--:R-:W-:Y:S01]  /*0b90*/  FADD R16, R10, R11 ;  /* 0x0000000b0a107221 */ /* 0x008fe20000000000 */
[----:B----4-:R-:W-:-:S09]  /*0ba0*/  FADD R18, R2, R15 ;  /* 0x0000000f02127221 */ /* 0x010fd20000000000 */
[----:B------:R1:W-:Y:S04]  /*0bb0*/  @P0 STS [R13+UR4], R12 ;  /* 0x0000000c0d000988 */ /* 0x0003e80008000804 */
[----:B------:R-:W-:Y:S04]  /*0bc0*/  @P0 STS [R13+UR4+0x400], R14 ;  /* 0x0004000e0d000988 */ /* 0x000fe80008000804 */
[----:B------:R-:W-:Y:S04]  /*0bd0*/  @P0 STS [R13+UR4+0x800], R16 ;  /* 0x000800100d000988 */ /* 0x000fe80008000804 */
[----:B------:R-:W-:Y:S01]  /*0be0*/  @P0 STS [R13+UR4+0xc00], R18 ;  /* 0x000c00120d000988 */ /* 0x000fe20008000804 */
[----:B------:R-:W-:Y:S06]  /*0bf0*/  BAR.SYNC.DEFER_BLOCKING 0x0 ;  /* 0x0000000000007b1d */ /* 0x000fec0000010000 */
[----:B------:R-:W-:Y:S04]  /*0c00*/  LDS R8, [R5+UR4] ;  /* 0x0000000405087984 */ /* 0x000fe80008000800 */
[----:B------:R-:W-:Y:S04]  /*0c10*/  LDS R9, [R5+UR4+0x20] ;  /* 0x0000200405097984 */ /* 0x000fe80008000800 */
[----:B------:R-:W-:Y:S04]  /*0c20*/  LDS R10, [R5+UR4+0x40] ;  /* 0x00004004050a7984 */ /* 0x000fe80008000800 */
[----:B------:R-:W2:Y:S01]  /*0c30*/  LDS R11, [R5+UR4+0x60] ;  /* 0x00006004050b7984 */ /* 0x000ea20008000800 */
[----:B------:R-:W-:-:S05]  /*0c40*/  IADD3 R7, R5, UR4, RZ ;  /* 0x0000000405077c10 */ /* 0x000fca000fffe0ff */
[----:B------:R-:W-:Y:S01]  /*0c50*/  IMAD R4, R4, -0x1c, R7 ;  /* 0xffffffe404047824 */ /* 0x000fe200078e0207 */
[----:B------:R-:W-:Y:S01]  /*0c60*/  BAR.SYNC.DEFER_BLOCKING 0x0 ;  /* 0x0000000000007b1d */ /* 0x000fe20000010000 */
[----:B------:R-:W-:-:S04]  /*0c70*/  LOP3.LUT R2, R3, 0x7f, RZ, 0xc0, !PT ;  /* 0x0000007f03027812 */ /* 0x000fc800078ec0ff */
[----:B-1----:R-:W-:-:S03]  /*0c80*/  LEA R12, R2, UR4, 0x2 ;  /* 0x00000004020c7c11 */ /* 0x002fc6000f8e10ff */
[----:B------:R-:W1:Y:S01]  /*0c90*/  LDC.64 R6, c[0x0][0x210] ;  /* 0x00008400ff067b82 */ /* 0x000e620000000a00 */
[----:B--2---:R2:W-:Y:S07]  /*0ca0*/  STS.128 [R4], R8 ;  /* 0x0000000804007388 */ /* 0x0045ee0000000c00 */
[----:B------:R-:W-:Y:S01]  /*0cb0*/  BAR.SYNC.DEFER_BLOCKING 0x0 ;  /* 0x0000000000007b1d */ /* 0x000fe20000010000 */
[----:B------:R-:W-:Y:S02]  /*0cc0*/  LOP3.LUT P0, RZ, R3, 0x80, RZ, 0xc0, !PT ;  /* 0x0000008003ff7812 */ /* 0x000fe4000780c0ff */
[----:B------:R-:W-:-:S04]  /*0cd0*/  LOP3.LUT R3, R0, 0x7f, R3, 0xf8, !PT ;  /* 0x0000007f00037812 */ /* 0x000fc800078ef803 */
[C---:B------:R-:W-:Y:S01]  /*0ce0*/  ISETP.LT.AND P0, PT, R3.reuse, 0xf00, !P0 ;  /* 0x00000f000300780c */ /* 0x040fe20004701270 */
[----:B------:R-:W3:Y:S01]  /*0cf0*/  LDS R12, [R12] ;  /* 0x000000000c0c7984 */ /* 0x000ee20000000800 */
[----:B-1----:R-:W-:Y:S01]  /*0d00*/  IMAD.WIDE R2, R3, 0x4, R6 ;  /* 0x0000000403027825 */ /* 0x002fe200078e0206 */
[----:B------:R-:W-:Y:S10]  /*0d10*/  BAR.SYNC.DEFER_BLOCKING 0x0 ;  /* 0x0000000000007b1d */ /* 0x000ff40000010000 */
[----:B--2---:R-:W-:Y:S05]  /*0d20*/  @!P0 EXIT ;  /* 0x000000000000894d */ /* 0x004fea0003800000 */
[----:B---3--:R-:W-:-:S05]  /*0d30*/  FMUL R5, R12, 0.0625 ;  /* 0x3d8000000c057820 */ /* 0x008fca0000400000 */
[----:B------:R-:W-:Y:S01]  /*0d40*/  STG.E desc[UR6][R2.64], R5 ;  /* 0x0000000502007986 */ /* 0x000fe2000c101906 */
[----:B------:R-:W-:Y:S05]  /*0d50*/  EXIT ;  /* 0x000000000000794d */ /* 0x000fea0003800000 */
.L_x_0:
[----:B------:R-:W-:-:S00]  /*0d60*/  BRA `(.L_x_0) ;  /* 0xfffffffc00fc7947 */ /* 0x000fc0000383ffff */
[----:B------:R-:W-:-:S00]  /*0d70*/  NOP ;  /* 0x0000000000007918 */ /* 0x000fc00000000000 */
        /* <DEDUP_REMOVED lines=8> */
.L_x_1:


//--------------------- .nv.shared.triton_per_fused_mean_mul_sigmoid_34 --------------------------
	.section	.nv.shared.triton_per_fused_mean_mul_sigmoid_34,"aw",@nobits
	.sectionflags	@""
	.align	16
	.zero		1024


//--------------------- .nv.constant0.triton_per_fused_mean_mul_sigmoid_34 --------------------------
	.section	.nv.constant0.triton_per_fused_mean_mul_sigmoid_34,"a",@progbits
	.sectionflags	@""
	.align	4
.nv.constant0.triton_per_fused_mean_mul_sigmoid_34:
	.zero		552
